//
// Generated by NVIDIA NVVM Compiler
//
// Compiler Build ID: CL-36424714
// Cuda compilation tools, release 13.0, V13.0.88
// Based on NVVM 20.0.0
//

.version 9.0
.target sm_100
.address_size 64

	// .globl	_Z22histogram_range_kernelPKhPjjii
.extern .shared .align 16 .b8 s_warpHists[];

.visible .entry _Z22histogram_range_kernelPKhPjjii(
	.param .u64 .ptr .align 1 _Z22histogram_range_kernelPKhPjjii_param_0,
	.param .u64 .ptr .align 1 _Z22histogram_range_kernelPKhPjjii_param_1,
	.param .u32 _Z22histogram_range_kernelPKhPjjii_param_2,
	.param .u32 _Z22histogram_range_kernelPKhPjjii_param_3,
	.param .u32 _Z22histogram_range_kernelPKhPjjii_param_4
)
{
	.reg .pred 	%p<17>;
	.reg .b16 	%rs<2>;
	.reg .b32 	%r<150>;
	.reg .b64 	%rd<9>;

	ld.param.u64 	%rd3, [_Z22histogram_range_kernelPKhPjjii_param_0];
	ld.param.u64 	%rd4, [_Z22histogram_range_kernelPKhPjjii_param_1];
	ld.param.u32 	%r49, [_Z22histogram_range_kernelPKhPjjii_param_2];
	ld.param.u32 	%r50, [_Z22histogram_range_kernelPKhPjjii_param_3];
	ld.param.u32 	%r51, [_Z22histogram_range_kernelPKhPjjii_param_4];
	sub.s32 	%r1, %r51, %r50;
	add.s32 	%r2, %r1, 1;
	mov.u32 	%r3, %ntid.x;
	shr.u32 	%r4, %r3, 5;
	mov.u32 	%r135, %tid.x;
	mad.lo.s32 	%r6, %r4, %r1, %r4;
	setp.ge.s32 	%p1, %r135, %r6;
	@%p1 bra 	$L__BB0_3;
	mov.u32 	%r133, %r135;
$L__BB0_2:
	shl.b32 	%r52, %r133, 2;
	mov.u32 	%r53, s_warpHists;
	add.s32 	%r54, %r53, %r52;
	mov.b32 	%r55, 0;
	st.shared.u32 	[%r54], %r55;
	add.s32 	%r133, %r133, %r3;
	setp.lt.s32 	%p2, %r133, %r6;
	@%p2 bra 	$L__BB0_2;
$L__BB0_3:
	bar.sync 	0;
	mov.u32 	%r56, %ctaid.x;
	mad.lo.s32 	%r134, %r56, %r3, %r135;
	setp.ge.u32 	%p3, %r134, %r49;
	@%p3 bra 	$L__BB0_8;
	mov.u32 	%r57, %nctaid.x;
	mul.lo.s32 	%r10, %r57, %r3;
	cvta.to.global.u64 	%rd1, %rd3;
	shr.u32 	%r58, %r135, 5;
	mul.lo.s32 	%r11, %r2, %r58;
$L__BB0_5:
	cvt.u64.u32 	%rd5, %r134;
	add.s64 	%rd6, %rd1, %rd5;
	ld.global.nc.u8 	%rs1, [%rd6];
	cvt.u32.u8 	%r59, %rs1;
	sub.s32 	%r13, %r59, %r50;
	setp.ge.u32 	%p4, %r13, %r2;
	@%p4 bra 	$L__BB0_7;
	add.s32 	%r60, %r13, %r11;
	shl.b32 	%r61, %r60, 2;
	mov.u32 	%r62, s_warpHists;
	add.s32 	%r63, %r62, %r61;
	atom.shared.add.u32 	%r64, [%r63], 1;
$L__BB0_7:
	add.s32 	%r134, %r134, %r10;
	setp.lt.u32 	%p5, %r134, %r49;
	@%p5 bra 	$L__BB0_5;
$L__BB0_8:
	bar.sync 	0;
	setp.gt.s32 	%p6, %r135, %r1;
	@%p6 bra 	$L__BB0_25;
	add.s32 	%r15, %r4, -1;
	and.b32  	%r65, %r4, 7;
	add.s32 	%r16, %r65, -1;
	and.b32  	%r17, %r4, 56;
	and.b32  	%r18, %r3, 224;
	and.b32  	%r19, %r3, 96;
	and.b32  	%r20, %r3, 32;
	and.b32  	%r67, %r4, 134217720;
	neg.s32 	%r21, %r67;
	shl.b32 	%r22, %r2, 5;
	cvta.to.global.u64 	%rd2, %rd4;
$L__BB0_10:
	setp.lt.u32 	%p7, %r3, 32;
	mov.b32 	%r149, 0;
	@%p7 bra 	$L__BB0_22;
	setp.lt.u32 	%p8, %r15, 7;
	mov.b32 	%r144, 0;
	mov.u32 	%r149, %r144;
	@%p8 bra 	$L__BB0_14;
	shl.b32 	%r72, %r135, 2;
	mov.u32 	%r73, s_warpHists;
	add.s32 	%r136, %r73, %r72;
	mov.b32 	%r138, 0;
	mov.u32 	%r137, %r21;
	mov.u32 	%r149, %r138;
$L__BB0_13:
	.pragma "nounroll";
	mad.lo.s32 	%r74, %r138, %r2, %r135;
	shl.b32 	%r75, %r74, 2;
	add.s32 	%r77, %r73, %r75;
	ld.shared.u32 	%r78, [%r136];
	add.s32 	%r79, %r78, %r149;
	shl.b32 	%r80, %r2, 2;
	add.s32 	%r81, %r77, %r80;
	ld.shared.u32 	%r82, [%r81];
	add.s32 	%r83, %r82, %r79;
	add.s32 	%r84, %r81, %r80;
	ld.shared.u32 	%r85, [%r84];
	add.s32 	%r86, %r85, %r83;
	add.s32 	%r87, %r84, %r80;
	ld.shared.u32 	%r88, [%r87];
	add.s32 	%r89, %r88, %r86;
	add.s32 	%r90, %r87, %r80;
	ld.shared.u32 	%r91, [%r90];
	add.s32 	%r92, %r91, %r89;
	add.s32 	%r93, %r90, %r80;
	ld.shared.u32 	%r94, [%r93];
	add.s32 	%r95, %r94, %r92;
	add.s32 	%r96, %r93, %r80;
	ld.shared.u32 	%r97, [%r96];
	add.s32 	%r98, %r97, %r95;
	add.s32 	%r99, %r96, %r80;
	ld.shared.u32 	%r100, [%r99];
	add.s32 	%r149, %r100, %r98;
	add.s32 	%r138, %r138, 8;
	add.s32 	%r137, %r137, 8;
	add.s32 	%r136, %r136, %r22;
	setp.ne.s32 	%p9, %r137, 0;
	mov.u32 	%r144, %r17;
	@%p9 bra 	$L__BB0_13;
$L__BB0_14:
	setp.eq.s32 	%p10, %r18, 0;
	@%p10 bra 	$L__BB0_22;
	setp.lt.u32 	%p11, %r16, 3;
	@%p11 bra 	$L__BB0_17;
	mad.lo.s32 	%r102, %r144, %r2, %r135;
	shl.b32 	%r103, %r102, 2;
	mov.u32 	%r104, s_warpHists;
	add.s32 	%r105, %r104, %r103;
	ld.shared.u32 	%r106, [%r105];
	add.s32 	%r107, %r106, %r149;
	shl.b32 	%r108, %r2, 2;
	add.s32 	%r109, %r105, %r108;
	ld.shared.u32 	%r110, [%r109];
	add.s32 	%r111, %r110, %r107;
	add.s32 	%r112, %r109, %r108;
	ld.shared.u32 	%r113, [%r112];
	add.s32 	%r114, %r113, %r111;
	add.s32 	%r115, %r112, %r108;
	ld.shared.u32 	%r116, [%r115];
	add.s32 	%r149, %r116, %r114;
	add.s32 	%r144, %r144, 4;
$L__BB0_17:
	setp.eq.s32 	%p12, %r19, 0;
	@%p12 bra 	$L__BB0_22;
	setp.eq.s32 	%p13, %r19, 32;
	@%p13 bra 	$L__BB0_20;
	mad.lo.s32 	%r118, %r144, %r2, %r135;
	shl.b32 	%r119, %r118, 2;
	mov.u32 	%r120, s_warpHists;
	add.s32 	%r121, %r120, %r119;
	ld.shared.u32 	%r122, [%r121];
	add.s32 	%r123, %r122, %r149;
	shl.b32 	%r124, %r2, 2;
	add.s32 	%r125, %r121, %r124;
	ld.shared.u32 	%r126, [%r125];
	add.s32 	%r149, %r126, %r123;
	add.s32 	%r144, %r144, 2;
$L__BB0_20:
	setp.eq.s32 	%p14, %r20, 0;
	@%p14 bra 	$L__BB0_22;
	mad.lo.s32 	%r127, %r144, %r2, %r135;
	shl.b32 	%r128, %r127, 2;
	mov.u32 	%r129, s_warpHists;
	add.s32 	%r130, %r129, %r128;
	ld.shared.u32 	%r131, [%r130];
	add.s32 	%r149, %r131, %r149;
$L__BB0_22:
	setp.eq.s32 	%p15, %r149, 0;
	@%p15 bra 	$L__BB0_24;
	mul.wide.s32 	%rd7, %r135, 4;
	add.s64 	%rd8, %rd2, %rd7;
	atom.global.add.u32 	%r132, [%rd8], %r149;
$L__BB0_24:
	add.s32 	%r135, %r135, %r3;
	setp.le.s32 	%p16, %r135, %r1;
	@%p16 bra 	$L__BB0_10;
$L__BB0_25:
	ret;

}


// ===== COMPILED SASS (sm_100) =====

	.target	sm_100

	.elftype	@"ET_EXEC"


//--------------------- .note.nv.tkinfo           --------------------------
	.section	.note.nv.tkinfo,"",@"SHT_NOTE"
	.sectionflags	@"SHF_NOTE_NV_TKINFO"
	.tkinfo
        /*0018*/ 	.word	0x00000002
        /*0030*/ 	.string	""
        /*0030*/ 	.string	"ptxas"
        /*0030*/ 	.string	"Cuda compilation tools, release 13.0, V13.0.88"
        /*0030*/ 	.string	"Build cuda_13.0.r13.0/compiler.36424714_0"
        /*0030*/ 	.string	"-arch sm_100 -m 64 "



//--------------------- .note.nv.cuinfo           --------------------------
	.section	.note.nv.cuinfo,"",@"SHT_NOTE"
	.sectionflags	@"SHF_NOTE_NV_CUINFO"
        /*0018*/ 	.short	0x0002
        /*001a*/ 	.short	0x0064
        /*001c*/ 	.short	0x0082
	.zero		2


//--------------------- .nv.info                  --------------------------
	.section	.nv.info,"",@"SHT_CUDA_INFO"
	.align	4


	//----- nvinfo : EIATTR_REGCOUNT
	.align		4
        /*0000*/ 	.byte	0x04, 0x2f
        /*0002*/ 	.short	(.L_1 - .L_0)
	.align		4
.L_0:
        /*0004*/ 	.word	index@(_Z22histogram_range_kernelPKhPjjii)
        /*0008*/ 	.word	0x0000001a


	//----- nvinfo : EIATTR_FRAME_SIZE
	.align		4
.L_1:
        /*000c*/ 	.byte	0x04, 0x11
        /*000e*/ 	.short	(.L_3 - .L_2)
	.align		4
.L_2:
        /*0010*/ 	.word	index@(_Z22histogram_range_kernelPKhPjjii)
        /*0014*/ 	.word	0x00000000


	//----- nvinfo : EIATTR_MIN_STACK_SIZE
	.align		4
.L_3:
        /*0018*/ 	.byte	0x04, 0x12
        /*001a*/ 	.short	(.L_5 - .L_4)
	.align		4
.L_4:
        /*001c*/ 	.word	index@(_Z22histogram_range_kernelPKhPjjii)
        /*0020*/ 	.word	0x00000000
.L_5:


//--------------------- .nv.compat                --------------------------
	.section	.nv.compat,"",@"SHT_CUDA_COMPAT_INFO"
	.align	4
        /*0000*/ 	.byte	0x02, 0x09, 0x00, 0x00, 0x02, 0x02, 0x01, 0x00, 0x02, 0x05, 0x05, 0x00, 0x03, 0x07, 0x01, 0x01
        /*0010*/ 	.byte	0x02, 0x03, 0x00, 0x00, 0x02, 0x06, 0x01, 0x00, 0x04, 0x0b, 0x08, 0x00, 0x09, 0x00, 0x00, 0x00
        /*0020*/ 	.byte	0x00, 0x00, 0x00, 0x00


//--------------------- .nv.info._Z22histogram_range_kernelPKhPjjii --------------------------
	.section	.nv.info._Z22histogram_range_kernelPKhPjjii,"",@"SHT_CUDA_INFO"
	.sectionflags	@""
	.align	4


	//----- nvinfo : EIATTR_CUDA_API_VERSION
	.align		4
        /*0000*/ 	.byte	0x04, 0x37
        /*0002*/ 	.short	(.L_7 - .L_6)
.L_6:
        /*0004*/ 	.word	0x00000082


	//----- nvinfo : EIATTR_KPARAM_INFO
	.align		4
.L_7:
        /*0008*/ 	.byte	0x04, 0x17
        /*000a*/ 	.short	(.L_9 - .L_8)
.L_8:
        /*000c*/ 	.word	0x00000000
        /*0010*/ 	.short	0x0004
        /*0012*/ 	.short	0x0018
        /*0014*/ 	.byte	0x00, 0xf0, 0x11, 0x00


	//----- nvinfo : EIATTR_KPARAM_INFO
	.align		4
.L_9:
        /*0018*/ 	.byte	0x04, 0x17
        /*001a*/ 	.short	(.L_11 - .L_10)
.L_10:
        /*001c*/ 	.word	0x00000000
        /*0020*/ 	.short	0x0003
        /*0022*/ 	.short	0x0014
        /*0024*/ 	.byte	0x00, 0xf0, 0x11, 0x00


	//----- nvinfo : EIATTR_KPARAM_INFO
	.align		4
.L_11:
        /*0028*/ 	.byte	0x04, 0x17
        /*002a*/ 	.short	(.L_13 - .L_12)
.L_12:
        /*002c*/ 	.word	0x00000000
        /*0030*/ 	.short	0x0002
        /*0032*/ 	.short	0x0010
        /*0034*/ 	.byte	0x00, 0xf0, 0x11, 0x00


	//----- nvinfo : EIATTR_KPARAM_INFO
	.align		4
.L_13:
        /*0038*/ 	.byte	0x04, 0x17
        /*003a*/ 	.short	(.L_15 - .L_14)
.L_14:
        /*003c*/ 	.word	0x00000000
        /*0040*/ 	.short	0x0001
        /*0042*/ 	.short	0x0008
        /*0044*/ 	.byte	0x00, 0xf5, 0x21, 0x00


	//----- nvinfo : EIATTR_KPARAM_INFO
	.align		4
.L_15:
        /*0048*/ 	.byte	0x04, 0x17
        /*004a*/ 	.short	(.L_17 - .L_16)
.L_16:
        /*004c*/ 	.word	0x00000000
        /*0050*/ 	.short	0x0000
        /*0052*/ 	.short	0x0000
        /*0054*/ 	.byte	0x00, 0xf5, 0x21, 0x00


	//----- nvinfo : EIATTR_SPARSE_MMA_MASK
	.align		4
.L_17:
        /*0058*/ 	.byte	0x03, 0x50
        /*005a*/ 	.short	0x0000


	//----- nvinfo : EIATTR_MAXREG_COUNT
	.align		4
        /*005c*/ 	.byte	0x03, 0x1b
        /*005e*/ 	.short	0x00ff


	//----- nvinfo : EIATTR_NUM_BARRIERS
	.align		4
        /*0060*/ 	.byte	0x02, 0x4c
        /*0062*/ 	.byte	0x01
	.zero		1


	//----- nvinfo : EIATTR_MERCURY_ISA_VERSION
	.align		4
        /*0064*/ 	.byte	0x03, 0x5f
        /*0066*/ 	.short	0x0101


	//----- nvinfo : EIATTR_VRC_CTA_INIT_COUNT
	.align		4
        /*0068*/ 	.byte	0x02, 0x4a
	.zero		1
	.zero		1


	//----- nvinfo : EIATTR_EXIT_INSTR_OFFSETS
	.align		4
        /*006c*/ 	.byte	0x04, 0x1c
        /*006e*/ 	.short	(.L_19 - .L_18)


	//   ....[0]....
.L_18:
        /*0070*/ 	.word	0x00000390


	//   ....[1]....
        /*0074*/ 	.word	0x00000a60


	//----- nvinfo : EIATTR_CRS_STACK_SIZE
	.align		4
.L_19:
        /*0078*/ 	.byte	0x04, 0x1e
        /*007a*/ 	.short	(.L_21 - .L_20)
.L_20:
        /*007c*/ 	.word	0x00000000


	//----- nvinfo : EIATTR_CBANK_PARAM_SIZE
	.align		4
.L_21:
        /*0080*/ 	.byte	0x03, 0x19
        /*0082*/ 	.short	0x001c


	//----- nvinfo : EIATTR_PARAM_CBANK
	.align		4
        /*0084*/ 	.byte	0x04, 0x0a
        /*0086*/ 	.short	(.L_23 - .L_22)
	.align		4
.L_22:
        /*0088*/ 	.word	index@(.nv.constant0._Z22histogram_range_kernelPKhPjjii)
        /*008c*/ 	.short	0x0380
        /*008e*/ 	.short	0x001c


	//----- nvinfo : EIATTR_SW_WAR
	.align		4
.L_23:
        /*0090*/ 	.byte	0x04, 0x36
        /*0092*/ 	.short	(.L_25 - .L_24)
.L_24:
        /*0094*/ 	.word	0x00000008
.L_25:


//--------------------- .nv.callgraph             --------------------------
	.section	.nv.callgraph,"",@"SHT_CUDA_CALLGRAPH"
	.align	4
	.sectionentsize	8
	.align		4
        /*0000*/ 	.word	0x00000000
	.align		4
        /*0004*/ 	.word	0xffffffff
	.align		4
        /*0008*/ 	.word	0x00000000
	.align		4
        /*000c*/ 	.word	0xfffffffe
	.align		4
        /*0010*/ 	.word	0x00000000
	.align		4
        /*0014*/ 	.word	0xfffffffd
	.align		4
        /*0018*/ 	.word	0x00000000
	.align		4
        /*001c*/ 	.word	0xfffffffc


//--------------------- .text._Z22histogram_range_kernelPKhPjjii --------------------------
	.section	.text._Z22histogram_range_kernelPKhPjjii,"ax",@progbits
	.align	128
        .global         _Z22histogram_range_kernelPKhPjjii
        .type           _Z22histogram_range_kernelPKhPjjii,@function
        .size           _Z22histogram_range_kernelPKhPjjii,(.L_x_17 - _Z22histogram_range_kernelPKhPjjii)
        .other          _Z22histogram_range_kernelPKhPjjii,@"STO_CUDA_ENTRY STV_DEFAULT"
_Z22histogram_range_kernelPKhPjjii:
.text._Z22histogram_range_kernelPKhPjjii:
[----:B------:R-:W-:Y:S08]  /*0000*/  LDC R1, c[0x0][0x37c] ;  /* 0x0000df00ff017b82 */ /* 0x000ff00000000800 */
[----:B------:R-:W0:Y:S01]  /*0010*/  LDC R0, c[0x0][0x360] ;  /* 0x0000d800ff007b82 */ /* 0x000e220000000800 */
[----:B------:R-:W1:Y:S01]  /*0020*/  S2R R3, SR_TID.X ;  /* 0x0000000000037919 */ /* 0x000e620000002100 */
[----:B------:R-:W2:Y:S01]  /*0030*/  LDCU UR4, c[0x0][0x398] ;  /* 0x00007300ff0477ac */ /* 0x000ea20008000800 */
[----:B------:R-:W-:Y:S05]  /*0040*/  BSSY.RECONVERGENT B0, `(.L_x_0) ;  /* 0x0000010000007945 */ /* 0x000fea0003800200 */
[----:B------:R-:W2:Y:S01]  /*0050*/  LDC R2, c[0x0][0x394] ;  /* 0x0000e500ff027b82 */ /* 0x000ea20000000800 */
[----:B0-----:R-:W-:-:S02]  /*0060*/  SHF.R.U32.HI R5, RZ, 0x5, R0 ;  /* 0x00000005ff057819 */ /* 0x001fc40000011600 */
[----:B--2---:R-:W-:-:S05]  /*0070*/  IADD3 R2, PT, PT, -R2, UR4, RZ ;  /* 0x0000000402027c10 */ /* 0x004fca000fffe1ff */
[----:B------:R-:W-:-:S05]  /*0080*/  IMAD R4, R2, R5, R5 ;  /* 0x0000000502047224 */ /* 0x000fca00078e0205 */
[----:B-1----:R-:W-:-:S13]  /*0090*/  ISETP.GE.AND P0, PT, R3, R4, PT ;  /* 0x000000040300720c */ /* 0x002fda0003f06270 */
[----:B------:R-:W-:Y:S05]  /*00a0*/  @P0 BRA `(.L_x_1) ;  /* 0x0000000000240947 */ /* 0x000fea0003800000 */
[----:B------:R-:W0:Y:S01]  /*00b0*/  S2R R9, SR_CgaCtaId ;  /* 0x0000000000097919 */ /* 0x000e220000008800 */
[----:B------:R-:W-:Y:S01]  /*00c0*/  MOV R6, 0x400 ;  /* 0x0000040000067802 */ /* 0x000fe20000000f00 */
[----:B------:R-:W-:-:S03]  /*00d0*/  IMAD.MOV.U32 R7, RZ, RZ, R3 ;  /* 0x000000ffff077224 */ /* 0x000fc600078e0003 */
[----:B0-----:R-:W-:-:S07]  /*00e0*/  LEA R6, R9, R6, 0x18 ;  /* 0x0000000609067211 */ /* 0x001fce00078ec0ff */
.L_x_2:
[----:B------:R-:W-:Y:S02]  /*00f0*/  IMAD R8, R7, 0x4, R6 ;  /* 0x0000000407087824 */ /* 0x000fe400078e0206 */
[----:B------:R-:W-:-:S03]  /*0100*/  IMAD.IADD R7, R0, 0x1, R7 ;  /* 0x0000000100077824 */ /* 0x000fc600078e0207 */
[----:B------:R0:W-:Y:S02]  /*0110*/  STS [R8], RZ ;  /* 0x000000ff08007388 */ /* 0x0001e40000000800 */
[----:B------:R-:W-:-:S13]  /*0120*/  ISETP.GE.AND P0, PT, R7, R4, PT ;  /* 0x000000040700720c */ /* 0x000fda0003f06270 */
[----:B0-----:R-:W-:Y:S05]  /*0130*/  @!P0 BRA `(.L_x_2) ;  /* 0xfffffffc00ec8947 */ /* 0x001fea000383ffff */
.L_x_1:
[----:B------:R-:W-:Y:S05]  /*0140*/  BSYNC.RECONVERGENT B0 ;  /* 0x0000000000007941 */ /* 0x000fea0003800200 */
.L_x_0:
[----:B------:R-:W0:Y:S01]  /*0150*/  S2UR UR4, SR_CTAID.X ;  /* 0x00000000000479c3 */ /* 0x000e220000002500 */
[----:B------:R-:W1:Y:S01]  /*0160*/  LDCU UR5, c[0x0][0x390] ;  /* 0x00007200ff0577ac */ /* 0x000e620008000800 */
[----:B------:R-:W-:Y:S01]  /*0170*/  BSSY.RECONVERGENT B0, `(.L_x_3) ;  /* 0x000001f000007945 */ /* 0x000fe20003800200 */
[----:B------:R-:W-:Y:S01]  /*0180*/  VIADD R4, R2, 0x1 ;  /* 0x0000000102047836 */ /* 0x000fe20000000000 */
[----:B------:R-:W2:Y:S01]  /*0190*/  LDCU.64 UR6, c[0x0][0x358] ;  /* 0x00006b00ff0677ac */ /* 0x000ea20008000a00 */
[----:B------:R-:W3:Y:S01]  /*01a0*/  LDCU.64 UR8, c[0x0][0x380] ;  /* 0x00007000ff0877ac */ /* 0x000ee20008000a00 */
[----:B------:R-:W4:Y:S01]  /*01b0*/  LDCU.64 UR10, c[0x0][0x390] ;  /* 0x00007200ff0a77ac */ /* 0x000f220008000a00 */
[----:B0-----:R-:W-:Y:S01]  /*01c0*/  IMAD R6, R0, UR4, R3 ;  /* 0x0000000400067c24 */ /* 0x001fe2000f8e0203 */
[----:B------:R-:W-:Y:S04]  /*01d0*/  BAR.SYNC.DEFER_BLOCKING 0x0 ;  /* 0x0000000000007b1d */ /* 0x000fe80000010000 */
[----:B-1----:R-:W-:-:S13]  /*01e0*/  ISETP.GE.U32.AND P0, PT, R6, UR5, PT ;  /* 0x0000000506007c0c */ /* 0x002fda000bf06070 */
[----:B--234-:R-:W-:Y:S05]  /*01f0*/  @P0 BRA `(.L_x_4) ;  /* 0x0000000000580947 */ /* 0x01cfea0003800000 */
[----:B------:R-:W0:Y:S01]  /*0200*/  LDCU UR4, c[0x0][0x370] ;  /* 0x00006e00ff0477ac */ /* 0x000e220008000800 */
[----:B------:R-:W-:Y:S02]  /*0210*/  SHF.R.U32.HI R7, RZ, 0x5, R3 ;  /* 0x00000005ff077819 */ /* 0x000fe40000011603 */
[----:B------:R-:W-:-:S03]  /*0220*/  MOV R8, R6 ;  /* 0x0000000600087202 */ /* 0x000fc60000000f00 */
[----:B------:R-:W-:Y:S02]  /*0230*/  IMAD R10, R7, R4, RZ ;  /* 0x00000004070a7224 */ /* 0x000fe400078e02ff */
[----:B0-----:R-:W-:-:S07]  /*0240*/  IMAD R9, R0, UR4, RZ ;  /* 0x0000000400097c24 */ /* 0x001fce000f8e02ff */
.L_x_7:
[----:B0-----:R-:W-:-:S05]  /*0250*/  IADD3 R6, P0, PT, R8, UR8, RZ ;  /* 0x0000000808067c10 */ /* 0x001fca000ff1e0ff */
[----:B------:R-:W-:-:S05]  /*0260*/  IMAD.X R7, RZ, RZ, UR9, P0 ;  /* 0x00000009ff077e24 */ /* 0x000fca00080e06ff */
[----:B------:R-:W2:Y:S01]  /*0270*/  LDG.E.U8.CONSTANT R6, desc[UR6][R6.64] ;  /* 0x0000000606067981 */ /* 0x000ea2000c1e9100 */
[----:B------:R-:W-:Y:S01]  /*0280*/  IMAD.IADD R8, R9, 0x1, R8 ;  /* 0x0000000109087824 */ /* 0x000fe200078e0208 */
[----:B------:R-:W-:Y:S04]  /*0290*/  BSSY.RECONVERGENT B1, `(.L_x_5) ;  /* 0x000000b000017945 */ /* 0x000fe80003800200 */
[----:B------:R-:W-:Y:S01]  /*02a0*/  ISETP.GE.U32.AND P1, PT, R8, UR10, PT ;  /* 0x0000000a08007c0c */ /* 0x000fe2000bf26070 */
[----:B--2---:R-:W-:-:S05]  /*02b0*/  VIADD R11, R6, -UR11 ;  /* 0x8000000b060b7c36 */ /* 0x004fca0008000000 */
[----:B------:R-:W-:-:S13]  /*02c0*/  ISETP.GE.U32.AND P0, PT, R11, R4, PT ;  /* 0x000000040b00720c */ /* 0x000fda0003f06070 */
[----:B------:R-:W-:Y:S05]  /*02d0*/  @P0 BRA `(.L_x_6) ;  /* 0x0000000000180947 */ /* 0x000fea0003800000 */
[----:B------:R-:W0:Y:S01]  /*02e0*/  S2UR UR5, SR_CgaCtaId ;  /* 0x00000000000579c3 */ /* 0x000e220000008800 */
[----:B------:R-:W-:Y:S01]  /*02f0*/  UMOV UR4, 0x400 ;  /* 0x0000040000047882 */ /* 0x000fe20000000000 */
[----:B------:R-:W-:Y:S01]  /*0300*/  IMAD.IADD R6, R10, 0x1, R11 ;  /* 0x000000010a067824 */ /* 0x000fe200078e020b */
[----:B0-----:R-:W-:-:S06]  /*0310*/  ULEA UR4, UR5, UR4, 0x18 ;  /* 0x0000000405047291 */ /* 0x001fcc000f8ec0ff */
[----:B------:R-:W-:-:S05]  /*0320*/  LEA R6, R6, UR4, 0x2 ;  /* 0x0000000406067c11 */ /* 0x000fca000f8e10ff */
[----:B------:R0:W-:Y:S02]  /*0330*/  ATOMS.POPC.INC.32 RZ, [R6+URZ] ;  /* 0x0000000006ff7f8c */ /* 0x0001e4000d8000ff */
.L_x_6:
[----:B------:R-:W-:Y:S05]  /*0340*/  BSYNC.RECONVERGENT B1 ;  /* 0x0000000000017941 */ /* 0x000fea0003800200 */
.L_x_5:
[----:B------:R-:W-:Y:S05]  /*0350*/  @!P1 BRA `(.L_x_7) ;  /* 0xfffffffc00bc9947 */ /* 0x000fea000383ffff */
.L_x_4:
[----:B------:R-:W-:Y:S05]  /*0360*/  BSYNC.RECONVERGENT B0 ;  /* 0x0000000000007941 */ /* 0x000fea0003800200 */
.L_x_3:
[----:B------:R-:W-:Y:S01]  /*0370*/  BAR.SYNC.DEFER_BLOCKING 0x0 ;  /* 0x0000000000007b1d */ /* 0x000fe20000010000 */
[----:B------:R-:W-:-:S13]  /*0380*/  ISETP.GT.AND P0, PT, R3, R2, PT ;  /* 0x000000020300720c */ /* 0x000fda0003f04270 */
[----:B------:R-:W-:Y:S05]  /*0390*/  @P0 EXIT ;  /* 0x000000000000094d */ /* 0x000fea0003800000 */
[C---:B0-----:R-:W-:Y:S02]  /*03a0*/  LOP3.LUT R6, R5.reuse, 0x7, RZ, 0xc0, !PT ;  /* 0x0000000705067812 */ /* 0x041fe400078ec0ff */
[----:B------:R-:W-:Y:S02]  /*03b0*/  IADD3 R7, PT, PT, R5, -0x1, RZ ;  /* 0xffffffff05077810 */ /* 0x000fe40007ffe0ff */
[----:B------:R-:W-:Y:S01]  /*03c0*/  LOP3.LUT R16, R0, 0x60, RZ, 0xc0, !PT ;  /* 0x0000006000107812 */ /* 0x000fe200078ec0ff */
[----:B------:R-:W-:Y:S01]  /*03d0*/  VIADD R6, R6, 0xffffffff ;  /* 0xffffffff06067836 */ /* 0x000fe20000000000 */
[----:B------:R-:W-:-:S04]  /*03e0*/  ISETP.GE.U32.AND P0, PT, R7, 0x7, PT ;  /* 0x000000070700780c */ /* 0x000fc80003f06070 */
[----:B------:R-:W-:Y:S02]  /*03f0*/  ISETP.GE.U32.AND P1, PT, R6, 0x3, PT ;  /* 0x000000030600780c */ /* 0x000fe40003f26070 */
[C---:B------:R-:W-:Y:S02]  /*0400*/  LOP3.LUT R6, R5.reuse, 0x7fffff8, RZ, 0xc0, !PT ;  /* 0x07fffff805067812 */ /* 0x040fe400078ec0ff */
[----:B------:R-:W-:-:S03]  /*0410*/  LOP3.LUT R5, R5, 0x38, RZ, 0xc0, !PT ;  /* 0x0000003805057812 */ /* 0x000fc600078ec0ff */
[----:B------:R-:W-:-:S07]  /*0420*/  IMAD.MOV R6, RZ, RZ, -R6 ;  /* 0x000000ffff067224 */ /* 0x000fce00078e0a06 */
.L_x_15:
[----:B------:R-:W-:Y:S01]  /*0430*/  ISETP.GE.U32.AND P2, PT, R0, 0x20, PT ;  /* 0x000000200000780c */ /* 0x000fe20003f46070 */
[----:B0-----:R-:W-:-:S12]  /*0440*/  IMAD.MOV.U32 R7, RZ, RZ, RZ ;  /* 0x000000ffff077224 */ /* 0x001fd800078e00ff */
[----:B------:R-:W-:Y:S05]  /*0450*/  @!P2 BRA `(.L_x_8) ;  /* 0x000000040058a947 */ /* 0x000fea0003800000 */
[----:B------:R-:W-:Y:S02]  /*0460*/  HFMA2 R7, -RZ, RZ, 0, 0 ;  /* 0x00000000ff077431 */ /* 0x000fe400000001ff */
[----:B------:R-:W-:Y:S01]  /*0470*/  IMAD.MOV.U32 R8, RZ, RZ, RZ ;  /* 0x000000ffff087224 */ /* 0x000fe200078e00ff */
[----:B------:R-:W-:Y:S06]  /*0480*/  @!P0 BRA `(.L_x_9) ;  /* 0x0000000000a08947 */ /* 0x000fec0003800000 */
[----:B------:R-:W0:Y:S01]  /*0490*/  S2R R7, SR_CgaCtaId ;  /* 0x0000000000077919 */ /* 0x000e220000008800 */
[----:B------:R-:W-:Y:S01]  /*04a0*/  MOV R10, 0x400 ;  /* 0x00000400000a7802 */ /* 0x000fe20000000f00 */
[----:B------:R-:W-:Y:S02]  /*04b0*/  IMAD.MOV.U32 R8, RZ, RZ, RZ ;  /* 0x000000ffff087224 */ /* 0x000fe400078e00ff */
[----:B------:R-:W-:Y:S01]  /*04c0*/  IMAD.MOV.U32 R9, RZ, RZ, R6 ;  /* 0x000000ffff097224 */ /* 0x000fe200078e0006 */
[----:B0-----:R-:W-:Y:S01]  /*04d0*/  LEA R10, R7, R10, 0x18 ;  /* 0x0000000a070a7211 */ /* 0x001fe200078ec0ff */
[----:B------:R-:W-:-:S04]  /*04e0*/  IMAD.MOV.U32 R7, RZ, RZ, RZ ;  /* 0x000000ffff077224 */ /* 0x000fc800078e00ff */
[----:B------:R-:W-:-:S07]  /*04f0*/  IMAD R11, R3, 0x4, R10 ;  /* 0x00000004030b7824 */ /* 0x000fce00078e020a */
.L_x_10:
[C---:B------:R-:W-:Y:S01]  /*0500*/  IMAD R13, R8.reuse, R4, R3 ;  /* 0x00000004080d7224 */ /* 0x040fe200078e0203 */
[----:B------:R0:W-:Y:S01]  /*0510*/  LDS R12, [R11] ;  /* 0x000000000b0c7984 */ /* 0x0001e20000000800 */
[----:B------:R-:W-:Y:S02]  /*0520*/  VIADD R9, R9, 0x8 ;  /* 0x0000000809097836 */ /* 0x000fe40000000000 */
[----:B------:R-:W-:Y:S01]  /*0530*/  VIADD R8, R8, 0x8 ;  /* 0x0000000808087836 */ /* 0x000fe20000000000 */
[----:B------:R-:W-:Y:S02]  /*0540*/  LEA R13, R13, R10, 0x2 ;  /* 0x0000000a0d0d7211 */ /* 0x000fe400078e10ff */
[----:B------:R-:W-:Y:S01]  /*0550*/  ISETP.NE.AND P2, PT, R9, RZ, PT ;  /* 0x000000ff0900720c */ /* 0x000fe20003f45270 */
[C---:B0-----:R-:W-:Y:S02]  /*0560*/  IMAD R11, R4.reuse, 0x20, R11 ;  /* 0x00000020040b7824 */ /* 0x041fe400078e020b */
[----:B------:R-:W-:-:S02]  /*0570*/  IMAD R15, R4, 0x4, R13 ;  /* 0x00000004040f7824 */ /* 0x000fc400078e020d */
[----:B------:R-:W-:Y:S02]  /*0580*/  IMAD R13, R2, 0x4, R13 ;  /* 0x00000004020d7824 */ /* 0x000fe400078e020d */
[--C-:B------:R-:W-:Y:S02]  /*0590*/  IMAD R17, R4, 0x4, R15.reuse ;  /* 0x0000000404117824 */ /* 0x100fe400078e020f */
[----:B------:R-:W-:Y:S02]  /*05a0*/  IMAD R15, R2, 0x4, R15 ;  /* 0x00000004020f7824 */ /* 0x000fe400078e020f */
[--C-:B------:R-:W-:Y:S01]  /*05b0*/  IMAD R19, R4, 0x4, R17.reuse ;  /* 0x0000000404137824 */ /* 0x100fe200078e0211 */
[----:B------:R-:W0:Y:S01]  /*05c0*/  LDS R13, [R13+0x4] ;  /* 0x000004000d0d7984 */ /* 0x000e220000000800 */
[----:B------:R-:W-:-:S03]  /*05d0*/  IMAD R14, R2, 0x4, R17 ;  /* 0x00000004020e7824 */ /* 0x000fc600078e0211 */
[-C--:B------:R-:W-:Y:S01]  /*05e0*/  LEA R21, R4, R19.reuse, 0x2 ;  /* 0x0000001304157211 */ /* 0x080fe200078e10ff */
[----:B------:R-:W-:Y:S01]  /*05f0*/  LDS R15, [R15+0x4] ;  /* 0x000004000f0f7984 */ /* 0x000fe20000000800 */
[----:B------:R-:W-:-:S03]  /*0600*/  LEA R17, R2, R19, 0x2 ;  /* 0x0000001302117211 */ /* 0x000fc600078e10ff */
[--C-:B------:R-:W-:Y:S01]  /*0610*/  IMAD R23, R4, 0x4, R21.reuse ;  /* 0x0000000404177824 */ /* 0x100fe200078e0215 */
[----:B------:R-:W1:Y:S01]  /*0620*/  LDS R14, [R14+0x4] ;  /* 0x000004000e0e7984 */ /* 0x000e620000000800 */
[----:B------:R-:W-:Y:S02]  /*0630*/  IMAD R18, R2, 0x4, R21 ;  /* 0x0000000402127824 */ /* 0x000fe400078e0215 */
[--C-:B------:R-:W-:Y:S01]  /*0640*/  IMAD R19, R4, 0x4, R23.reuse ;  /* 0x0000000404137824 */ /* 0x100fe200078e0217 */
[----:B------:R-:W-:Y:S01]  /*0650*/  LDS R17, [R17+0x4] ;  /* 0x0000040011117984 */ /* 0x000fe20000000800 */
[----:B------:R-:W-:-:S03]  /*0660*/  IMAD R23, R2, 0x4, R23 ;  /* 0x0000000402177824 */ /* 0x000fc600078e0217 */
[----:B------:R-:W-:Y:S01]  /*0670*/  LEA R20, R2, R19, 0x2 ;  /* 0x0000001302147211 */ /* 0x000fe200078e10ff */
[----:B------:R-:W2:Y:S04]  /*0680*/  LDS R18, [R18+0x4] ;  /* 0x0000040012127984 */ /* 0x000ea80000000800 */
[----:B------:R-:W-:Y:S04]  /*0690*/  LDS R19, [R23+0x4] ;  /* 0x0000040017137984 */ /* 0x000fe80000000800 */
[----:B------:R-:W3:Y:S01]  /*06a0*/  LDS R20, [R20+0x4] ;  /* 0x0000040014147984 */ /* 0x000ee20000000800 */
[----:B0-----:R-:W-:-:S04]  /*06b0*/  IADD3 R12, PT, PT, R13, R12, R7 ;  /* 0x0000000c0d0c7210 */ /* 0x001fc80007ffe007 */
[----:B-1----:R-:W-:-:S04]  /*06c0*/  IADD3 R12, PT, PT, R14, R15, R12 ;  /* 0x0000000f0e0c7210 */ /* 0x002fc80007ffe00c */
[----:B--2---:R-:W-:-:S04]  /*06d0*/  IADD3 R12, PT, PT, R18, R17, R12 ;  /* 0x00000011120c7210 */ /* 0x004fc80007ffe00c */
[----:B---3--:R-:W-:Y:S01]  /*06e0*/  IADD3 R7, PT, PT, R20, R19, R12 ;  /* 0x0000001314077210 */ /* 0x008fe20007ffe00c */
[----:B------:R-:W-:Y:S06]  /*06f0*/  @P2 BRA `(.L_x_10) ;  /* 0xfffffffc00802947 */ /* 0x000fec000383ffff */
[----:B------:R-:W-:-:S07]  /*0700*/  MOV R8, R5 ;  /* 0x0000000500087202 */ /* 0x000fce0000000f00 */
.L_x_9:
[----:B------:R-:W-:-:S13]  /*0710*/  LOP3.LUT P2, RZ, R0, 0xe0, RZ, 0xc0, !PT ;  /* 0x000000e000ff7812 */ /* 0x000fda000784c0ff */
[----:B------:R-:W-:Y:S05]  /*0720*/  @!P2 BRA `(.L_x_8) ;  /* 0x0000000000a4a947 */ /* 0x000fea0003800000 */
[----:B------:R-:W-:Y:S01]  /*0730*/  ISETP.NE.AND P2, PT, R16, RZ, PT ;  /* 0x000000ff1000720c */ /* 0x000fe20003f45270 */
[----:B------:R-:W-:-:S12]  /*0740*/  @!P1 BRA `(.L_x_11) ;  /* 0x0000000000449947 */ /* 0x000fd80003800000 */
[----:B------:R-:W0:Y:S01]  /*0750*/  S2UR UR5, SR_CgaCtaId ;  /* 0x00000000000579c3 */ /* 0x000e220000008800 */
[----:B------:R-:W-:Y:S01]  /*0760*/  UMOV UR4, 0x400 ;  /* 0x0000040000047882 */ /* 0x000fe20000000000 */
[C---:B------:R-:W-:Y:S02]  /*0770*/  IMAD R9, R8.reuse, R4, R3 ;  /* 0x0000000408097224 */ /* 0x040fe400078e0203 */
[----:B------:R-:W-:Y:S01]  /*0780*/  VIADD R8, R8, 0x4 ;  /* 0x0000000408087836 */ /* 0x000fe20000000000 */
[----:B0-----:R-:W-:-:S06]  /*0790*/  ULEA UR4, UR5, UR4, 0x18 ;  /* 0x0000000405047291 */ /* 0x001fcc000f8ec0ff */
[----:B------:R-:W-:-:S05]  /*07a0*/  LEA R9, R9, UR4, 0x2 ;  /* 0x0000000409097c11 */ /* 0x000fca000f8e10ff */
[--C-:B------:R-:W-:Y:S01]  /*07b0*/  IMAD R11, R4, 0x4, R9.reuse ;  /* 0x00000004040b7824 */ /* 0x100fe200078e0209 */
[----:B------:R-:W-:Y:S01]  /*07c0*/  LDS R10, [R9] ;  /* 0x00000000090a7984 */ /* 0x000fe20000000800 */
[----:B------:R-:W-:Y:S02]  /*07d0*/  IMAD R14, R2, 0x4, R9 ;  /* 0x00000004020e7824 */ /* 0x000fe400078e0209 */
[----:B------:R-:W-:Y:S01]  /*07e0*/  IMAD R13, R4, 0x4, R11 ;  /* 0x00000004040d7824 */ /* 0x000fe200078e020b */
[C---:B------:R-:W-:Y:S02]  /*07f0*/  LEA R12, R2.reuse, R11, 0x2 ;  /* 0x0000000b020c7211 */ /* 0x040fe400078e10ff */
[----:B------:R-:W0:Y:S01]  /*0800*/  LDS R11, [R14+0x4] ;  /* 0x000004000e0b7984 */ /* 0x000e220000000800 */
[----:B------:R-:W-:-:S03]  /*0810*/  IMAD R13, R2, 0x4, R13 ;  /* 0x00000004020d7824 */ /* 0x000fc600078e020d */
[----:B------:R-:W-:Y:S04]  /*0820*/  LDS R12, [R12+0x4] ;  /* 0x000004000c0c7984 */ /* 0x000fe80000000800 */
[----:B------:R-:W1:Y:S01]  /*0830*/  LDS R13, [R13+0x4] ;  /* 0x000004000d0d7984 */ /* 0x000e620000000800 */
[----:B0-----:R-:W-:-:S04]  /*0840*/  IADD3 R7, PT, PT, R11, R10, R7 ;  /* 0x0000000a0b077210 */ /* 0x001fc80007ffe007 */
[----:B-1----:R-:W-:-:S07]  /*0850*/  IADD3 R7, PT, PT, R13, R12, R7 ;  /* 0x0000000c0d077210 */ /* 0x002fce0007ffe007 */
.L_x_11:
[----:B------:R-:W-:Y:S05]  /*0860*/  @!P2 BRA `(.L_x_8) ;  /* 0x000000000054a947 */ /* 0x000fea0003800000 */
[----:B------:R-:W-:Y:S02]  /*0870*/  ISETP.NE.AND P2, PT, R16, 0x20, PT ;  /* 0x000000201000780c */ /* 0x000fe40003f45270 */
[----:B------:R-:W-:-:S11]  /*0880*/  LOP3.LUT P3, RZ, R0, 0x20, RZ, 0xc0, !PT ;  /* 0x0000002000ff7812 */ /* 0x000fd6000786c0ff */
[----:B------:R-:W-:Y:S05]  /*0890*/  @!P2 BRA `(.L_x_12) ;  /* 0x000000000028a947 */ /* 0x000fea0003800000 */
[----:B------:R-:W0:Y:S01]  /*08a0*/  S2UR UR5, SR_CgaCtaId ;  /* 0x00000000000579c3 */ /* 0x000e220000008800 */
[----:B------:R-:W-:Y:S01]  /*08b0*/  UMOV UR4, 0x400 ;  /* 0x0000040000047882 */ /* 0x000fe20000000000 */
[C---:B------:R-:W-:Y:S01]  /*08c0*/  IMAD R9, R8.reuse, R4, R3 ;  /* 0x0000000408097224 */ /* 0x040fe200078e0203 */
[----:B------:R-:W-:Y:S01]  /*08d0*/  IADD3 R8, PT, PT, R8, 0x2, RZ ;  /* 0x0000000208087810 */ /* 0x000fe20007ffe0ff */
[----:B0-----:R-:W-:-:S06]  /*08e0*/  ULEA UR4, UR5, UR4, 0x18 ;  /* 0x0000000405047291 */ /* 0x001fcc000f8ec0ff */
[----:B------:R-:W-:-:S05]  /*08f0*/  LEA R9, R9, UR4, 0x2 ;  /* 0x0000000409097c11 */ /* 0x000fca000f8e10ff */
[----:B------:R-:W-:Y:S01]  /*0900*/  IMAD R11, R2, 0x4, R9 ;  /* 0x00000004020b7824 */ /* 0x000fe200078e0209 */
[----:B------:R-:W-:Y:S05]  /*0910*/  LDS R10, [R9] ;  /* 0x00000000090a7984 */ /* 0x000fea0000000800 */
[----:B------:R-:W0:Y:S02]  /*0920*/  LDS R11, [R11+0x4] ;  /* 0x000004000b0b7984 */ /* 0x000e240000000800 */
[----:B0-----:R-:W-:-:S07]  /*0930*/  IADD3 R7, PT, PT, R11, R10, R7 ;  /* 0x0000000a0b077210 */ /* 0x001fce0007ffe007 */
.L_x_12:
[----:B------:R-:W-:Y:S05]  /*0940*/  @!P3 BRA `(.L_x_8) ;  /* 0x00000000001cb947 */ /* 0x000fea0003800000 */
[----:B------:R-:W0:Y:S01]  /*0950*/  S2UR UR5, SR_CgaCtaId ;  /* 0x00000000000579c3 */ /* 0x000e220000008800 */
[----:B------:R-:W-:Y:S01]  /*0960*/  UMOV UR4, 0x400 ;  /* 0x0000040000047882 */ /* 0x000fe20000000000 */
[----:B------:R-:W-:Y:S01]  /*0970*/  IMAD R8, R8, R4, R3 ;  /* 0x0000000408087224 */ /* 0x000fe200078e0203 */
[----:B0-----:R-:W-:-:S06]  /*0980*/  ULEA UR4, UR5, UR4, 0x18 ;  /* 0x0000000405047291 */ /* 0x001fcc000f8ec0ff */
[----:B------:R-:W-:-:S06]  /*0990*/  LEA R8, R8, UR4, 0x2 ;  /* 0x0000000408087c11 */ /* 0x000fcc000f8e10ff */
[----:B------:R-:W0:Y:S02]  /*09a0*/  LDS R8, [R8] ;  /* 0x0000000008087984 */ /* 0x000e240000000800 */
[----:B0-----:R-:W-:-:S07]  /*09b0*/  IMAD.IADD R7, R7, 0x1, R8 ;  /* 0x0000000107077824 */ /* 0x001fce00078e0208 */
.L_x_8:
[----:B------:R-:W-:Y:S01]  /*09c0*/  ISETP.NE.AND P2, PT, R7, RZ, PT ;  /* 0x000000ff0700720c */ /* 0x000fe20003f45270 */
[----:B------:R-:W-:-:S12]  /*09d0*/  BSSY.RECONVERGENT B0, `(.L_x_13) ;  /* 0x0000005000007945 */ /* 0x000fd80003800200 */
[----:B------:R-:W-:Y:S05]  /*09e0*/  @!P2 BRA `(.L_x_14) ;  /* 0x00000000000ca947 */ /* 0x000fea0003800000 */
[----:B------:R-:W0:Y:S02]  /*09f0*/  LDC.64 R8, c[0x0][0x388] ;  /* 0x0000e200ff087b82 */ /* 0x000e240000000a00 */
[----:B0-----:R-:W-:-:S05]  /*0a00*/  IMAD.WIDE R8, R3, 0x4, R8 ;  /* 0x0000000403087825 */ /* 0x001fca00078e0208 */
[----:B------:R0:W-:Y:S02]  /*0a10*/  REDG.E.ADD.STRONG.GPU desc[UR6][R8.64], R7 ;  /* 0x000000070800798e */ /* 0x0001e4000c12e106 */
.L_x_14:
[----:B------:R-:W-:Y:S05]  /*0a20*/  BSYNC.RECONVERGENT B0 ;  /* 0x0000000000007941 */ /* 0x000fea0003800200 */
.L_x_13:
[----:B------:R-:W-:-:S05]  /*0a30*/  IMAD.IADD R3, R0, 0x1, R3 ;  /* 0x0000000100037824 */ /* 0x000fca00078e0203 */
[----:B------:R-:W-:-:S13]  /*0a40*/  ISETP.GT.AND P2, PT, R3, R2, PT ;  /* 0x000000020300720c */ /* 0x000fda0003f44270 */
[----:B------:R-:W-:Y:S05]  /*0a50*/  @!P2 BRA `(.L_x_15) ;  /* 0xfffffff80074a947 */ /* 0x000fea000383ffff */
[----:B------:R-:W-:Y:S05]  /*0a60*/  EXIT ;  /* 0x000000000000794d */ /* 0x000fea0003800000 */
.L_x_16:
[----:B------:R-:W-:-:S00]  /*0a70*/  BRA `(.L_x_16) ;  /* 0xfffffffc00fc7947 */ /* 0x000fc0000383ffff */
[----:B------:R-:W-:-:S00]  /*0a80*/  NOP ;  /* 0x0000000000007918 */ /* 0x000fc00000000000 */
[----:B------:R-:W-:-:S00]  /*0a90*/  NOP ;  /* 0x0000000000007918 */ /* 0x000fc00000000000 */
[----:B------:R-:W-:-:S00]  /*0aa0*/  NOP ;  /* 0x0000000000007918 */ /* 0x000fc00000000000 */
[----:B------:R-:W-:-:S00]  /*0ab0*/  NOP ;  /* 0x0000000000007918 */ /* 0x000fc00000000000 */
[----:B------:R-:W-:-:S00]  /*0ac0*/  NOP ;  /* 0x0000000000007918 */ /* 0x000fc00000000000 */
[----:B------:R-:W-:-:S00]  /*0ad0*/  NOP ;  /* 0x0000000000007918 */ /* 0x000fc00000000000 */
[----:B------:R-:W-:-:S00]  /*0ae0*/  NOP ;  /* 0x0000000000007918 */ /* 0x000fc00000000000 */
[----:B------:R-:W-:-:S00]  /*0af0*/  NOP ;  /* 0x0000000000007918 */ /* 0x000fc00000000000 */
.L_x_17:


//--------------------- .nv.shared._Z22histogram_range_kernelPKhPjjii --------------------------
	.section	.nv.shared._Z22histogram_range_kernelPKhPjjii,"aw",@nobits
	.sectionflags	@""
	.align	16
	.zero		1024


//--------------------- .nv.shared.reserved.0     --------------------------
	.section	.nv.shared.reserved.0,"aw",@nobits
	.weak		__nv_reservedSMEM_offset_0_alias
	.size		__nv_reservedSMEM_offset_0_alias, 0, 64
	.other		__nv_reservedSMEM_offset_0_alias,@"STO_CUDA_RESERVED_SHARED STV_DEFAULT"
__nv_reservedSMEM_offset_0_alias:
	.zero		0
	.zero		64


//--------------------- .nv.constant0._Z22histogram_range_kernelPKhPjjii --------------------------
	.section	.nv.constant0._Z22histogram_range_kernelPKhPjjii,"a",@progbits
	.sectionflags	@""
	.align	4
.nv.constant0._Z22histogram_range_kernelPKhPjjii:
	.zero		924


//--------------------- SYMBOLS --------------------------

	.type		.nv.reservedSmem.offset0,@object
	.size		.nv.reservedSmem.offset0,0x4
	.type		.nv.reservedSmem.cap,@object
	.size		.nv.reservedSmem.cap,0x4
